//
// Generated by NVIDIA NVVM Compiler
//
// Compiler Build ID: CL-36424714
// Cuda compilation tools, release 13.0, V13.0.88
// Based on NVVM 20.0.0
//

.version 9.0
.target sm_100
.address_size 64

	// .globl	_Z5saxpyifPKfPf

.visible .entry _Z5saxpyifPKfPf(
	.param .u32 _Z5saxpyifPKfPf_param_0,
	.param .f32 _Z5saxpyifPKfPf_param_1,
	.param .u64 .ptr .align 1 _Z5saxpyifPKfPf_param_2,
	.param .u64 .ptr .align 1 _Z5saxpyifPKfPf_param_3
)
{
	.reg .pred 	%p<2>;
	.reg .b32 	%r<6>;
	.reg .b32 	%f<5>;
	.reg .b64 	%rd<8>;

	ld.param.u32 	%r2, [_Z5saxpyifPKfPf_param_0];
	ld.param.f32 	%f1, [_Z5saxpyifPKfPf_param_1];
	ld.param.u64 	%rd1, [_Z5saxpyifPKfPf_param_2];
	ld.param.u64 	%rd2, [_Z5saxpyifPKfPf_param_3];
	mov.u32 	%r3, %ctaid.x;
	mov.u32 	%r4, %ntid.x;
	mov.u32 	%r5, %tid.x;
	mad.lo.s32 	%r1, %r3, %r4, %r5;
	setp.ge.s32 	%p1, %r1, %r2;
	@%p1 bra 	$L__BB0_2;
	cvta.to.global.u64 	%rd3, %rd1;
	cvta.to.global.u64 	%rd4, %rd2;
	mul.wide.s32 	%rd5, %r1, 4;
	add.s64 	%rd6, %rd3, %rd5;
	ld.global.nc.f32 	%f2, [%rd6];
	add.s64 	%rd7, %rd4, %rd5;
	ld.global.f32 	%f3, [%rd7];
	fma.rn.f32 	%f4, %f1, %f2, %f3;
	st.global.f32 	[%rd7], %f4;
$L__BB0_2:
	ret;

}


// ===== COMPILED SASS (sm_100) =====

	.target	sm_100

	.elftype	@"ET_EXEC"


//--------------------- .note.nv.tkinfo           --------------------------
	.section	.note.nv.tkinfo,"",@"SHT_NOTE"
	.sectionflags	@"SHF_NOTE_NV_TKINFO"
	.tkinfo
        /*0018*/ 	.word	0x00000002
        /*0030*/ 	.string	""
        /*0030*/ 	.string	"ptxas"
        /*0030*/ 	.string	"Cuda compilation tools, release 13.0, V13.0.88"
        /*0030*/ 	.string	"Build cuda_13.0.r13.0/compiler.36424714_0"
        /*0030*/ 	.string	"-arch sm_100 -m 64 "



//--------------------- .note.nv.cuinfo           --------------------------
	.section	.note.nv.cuinfo,"",@"SHT_NOTE"
	.sectionflags	@"SHF_NOTE_NV_CUINFO"
        /*0018*/ 	.short	0x0002
        /*001a*/ 	.short	0x0064
        /*001c*/ 	.short	0x0082
	.zero		2


//--------------------- .nv.info                  --------------------------
	.section	.nv.info,"",@"SHT_CUDA_INFO"
	.align	4


	//----- nvinfo : EIATTR_REGCOUNT
	.align		4
        /*0000*/ 	.byte	0x04, 0x2f
        /*0002*/ 	.short	(.L_1 - .L_0)
	.align		4
.L_0:
        /*0004*/ 	.word	index@(_Z5saxpyifPKfPf)
        /*0008*/ 	.word	0x0000000a


	//----- nvinfo : EIATTR_FRAME_SIZE
	.align		4
.L_1:
        /*000c*/ 	.byte	0x04, 0x11
        /*000e*/ 	.short	(.L_3 - .L_2)
	.align		4
.L_2:
        /*0010*/ 	.word	index@(_Z5saxpyifPKfPf)
        /*0014*/ 	.word	0x00000000


	//----- nvinfo : EIATTR_MIN_STACK_SIZE
	.align		4
.L_3:
        /*0018*/ 	.byte	0x04, 0x12
        /*001a*/ 	.short	(.L_5 - .L_4)
	.align		4
.L_4:
        /*001c*/ 	.word	index@(_Z5saxpyifPKfPf)
        /*0020*/ 	.word	0x00000000
.L_5:


//--------------------- .nv.compat                --------------------------
	.section	.nv.compat,"",@"SHT_CUDA_COMPAT_INFO"
	.align	4
        /*0000*/ 	.byte	0x02, 0x09, 0x00, 0x00, 0x02, 0x02, 0x01, 0x00, 0x02, 0x05, 0x05, 0x00, 0x03, 0x07, 0x01, 0x01
        /*0010*/ 	.byte	0x02, 0x03, 0x00, 0x00, 0x02, 0x06, 0x01, 0x00, 0x04, 0x0b, 0x08, 0x00, 0x09, 0x00, 0x00, 0x00
        /*0020*/ 	.byte	0x00, 0x00, 0x00, 0x00


//--------------------- .nv.info._Z5saxpyifPKfPf  --------------------------
	.section	.nv.info._Z5saxpyifPKfPf,"",@"SHT_CUDA_INFO"
	.sectionflags	@""
	.align	4


	//----- nvinfo : EIATTR_CUDA_API_VERSION
	.align		4
        /*0000*/ 	.byte	0x04, 0x37
        /*0002*/ 	.short	(.L_7 - .L_6)
.L_6:
        /*0004*/ 	.word	0x00000082


	//----- nvinfo : EIATTR_KPARAM_INFO
	.align		4
.L_7:
        /*0008*/ 	.byte	0x04, 0x17
        /*000a*/ 	.short	(.L_9 - .L_8)
.L_8:
        /*000c*/ 	.word	0x00000000
        /*0010*/ 	.short	0x0003
        /*0012*/ 	.short	0x0010
        /*0014*/ 	.byte	0x00, 0xf5, 0x21, 0x00


	//----- nvinfo : EIATTR_KPARAM_INFO
	.align		4
.L_9:
        /*0018*/ 	.byte	0x04, 0x17
        /*001a*/ 	.short	(.L_11 - .L_10)
.L_10:
        /*001c*/ 	.word	0x00000000
        /*0020*/ 	.short	0x0002
        /*0022*/ 	.short	0x0008
        /*0024*/ 	.byte	0x00, 0xf5, 0x21, 0x00


	//----- nvinfo : EIATTR_KPARAM_INFO
	.align		4
.L_11:
        /*0028*/ 	.byte	0x04, 0x17
        /*002a*/ 	.short	(.L_13 - .L_12)
.L_12:
        /*002c*/ 	.word	0x00000000
        /*0030*/ 	.short	0x0001
        /*0032*/ 	.short	0x0004
        /*0034*/ 	.byte	0x00, 0xf0, 0x11, 0x00


	//----- nvinfo : EIATTR_KPARAM_INFO
	.align		4
.L_13:
        /*0038*/ 	.byte	0x04, 0x17
        /*003a*/ 	.short	(.L_15 - .L_14)
.L_14:
        /*003c*/ 	.word	0x00000000
        /*0040*/ 	.short	0x0000
        /*0042*/ 	.short	0x0000
        /*0044*/ 	.byte	0x00, 0xf0, 0x11, 0x00


	//----- nvinfo : EIATTR_SPARSE_MMA_MASK
	.align		4
.L_15:
        /*0048*/ 	.byte	0x03, 0x50
        /*004a*/ 	.short	0x0000


	//----- nvinfo : EIATTR_MAXREG_COUNT
	.align		4
        /*004c*/ 	.byte	0x03, 0x1b
        /*004e*/ 	.short	0x00ff


	//----- nvinfo : EIATTR_MERCURY_ISA_VERSION
	.align		4
        /*0050*/ 	.byte	0x03, 0x5f
        /*0052*/ 	.short	0x0101


	//----- nvinfo : EIATTR_VRC_CTA_INIT_COUNT
	.align		4
        /*0054*/ 	.byte	0x02, 0x4a
	.zero		1
	.zero		1


	//----- nvinfo : EIATTR_EXIT_INSTR_OFFSETS
	.align		4
        /*0058*/ 	.byte	0x04, 0x1c
        /*005a*/ 	.short	(.L_17 - .L_16)


	//   ....[0]....
.L_16:
        /*005c*/ 	.word	0x00000070


	//   ....[1]....
        /*0060*/ 	.word	0x00000120


	//----- nvinfo : EIATTR_CBANK_PARAM_SIZE
	.align		4
.L_17:
        /*0064*/ 	.byte	0x03, 0x19
        /*0066*/ 	.short	0x0018


	//----- nvinfo : EIATTR_PARAM_CBANK
	.align		4
        /*0068*/ 	.byte	0x04, 0x0a
        /*006a*/ 	.short	(.L_19 - .L_18)
	.align		4
.L_18:
        /*006c*/ 	.word	index@(.nv.constant0._Z5saxpyifPKfPf)
        /*0070*/ 	.short	0x0380
        /*0072*/ 	.short	0x0018


	//----- nvinfo : EIATTR_SW_WAR
	.align		4
.L_19:
        /*0074*/ 	.byte	0x04, 0x36
        /*0076*/ 	.short	(.L_21 - .L_20)
.L_20:
        /*0078*/ 	.word	0x00000008
.L_21:


//--------------------- .nv.callgraph             --------------------------
	.section	.nv.callgraph,"",@"SHT_CUDA_CALLGRAPH"
	.align	4
	.sectionentsize	8
	.align		4
        /*0000*/ 	.word	0x00000000
	.align		4
        /*0004*/ 	.word	0xffffffff
	.align		4
        /*0008*/ 	.word	0x00000000
	.align		4
        /*000c*/ 	.word	0xfffffffe
	.align		4
        /*0010*/ 	.word	0x00000000
	.align		4
        /*0014*/ 	.word	0xfffffffd
	.align		4
        /*0018*/ 	.word	0x00000000
	.align		4
        /*001c*/ 	.word	0xfffffffc


//--------------------- .text._Z5saxpyifPKfPf     --------------------------
	.section	.text._Z5saxpyifPKfPf,"ax",@progbits
	.align	128
        .global         _Z5saxpyifPKfPf
        .type           _Z5saxpyifPKfPf,@function
        .size           _Z5saxpyifPKfPf,(.L_x_1 - _Z5saxpyifPKfPf)
        .other          _Z5saxpyifPKfPf,@"STO_CUDA_ENTRY STV_DEFAULT"
_Z5saxpyifPKfPf:
.text._Z5saxpyifPKfPf:
[----:B------:R-:W-:Y:S01]  /*0000*/  LDC R1, c[0x0][0x37c] ;  /* 0x0000df00ff017b82 */ /* 0x000fe20000000800 */
[----:B------:R-:W0:Y:S07]  /*0010*/  S2R R0, SR_TID.X ;  /* 0x0000000000007919 */ /* 0x000e2e0000002100 */
[----:B------:R-:W0:Y:S01]  /*0020*/  S2UR UR4, SR_CTAID.X ;  /* 0x00000000000479c3 */ /* 0x000e220000002500 */
[----:B------:R-:W1:Y:S07]  /*0030*/  LDCU UR5, c[0x0][0x380] ;  /* 0x00007000ff0577ac */ /* 0x000e6e0008000800 */
[----:B------:R-:W0:Y:S02]  /*0040*/  LDC R7, c[0x0][0x360] ;  /* 0x0000d800ff077b82 */ /* 0x000e240000000800 */
[----:B0-----:R-:W-:-:S05]  /*0050*/  IMAD R7, R7, UR4, R0 ;  /* 0x0000000407077c24 */ /* 0x001fca000f8e0200 */
[----:B-1----:R-:W-:-:S13]  /*0060*/  ISETP.GE.AND P0, PT, R7, UR5, PT ;  /* 0x0000000507007c0c */ /* 0x002fda000bf06270 */
[----:B------:R-:W-:Y:S05]  /*0070*/  @P0 EXIT ;  /* 0x000000000000094d */ /* 0x000fea0003800000 */
[----:B------:R-:W0:Y:S01]  /*0080*/  LDC.64 R2, c[0x0][0x388] ;  /* 0x0000e200ff027b82 */ /* 0x000e220000000a00 */
[----:B------:R-:W1:Y:S01]  /*0090*/  LDCU.64 UR4, c[0x0][0x358] ;  /* 0x00006b00ff0477ac */ /* 0x000e620008000a00 */
[----:B------:R-:W2:Y:S06]  /*00a0*/  LDCU UR6, c[0x0][0x384] ;  /* 0x00007080ff0677ac */ /* 0x000eac0008000800 */
[----:B------:R-:W3:Y:S01]  /*00b0*/  LDC.64 R4, c[0x0][0x390] ;  /* 0x0000e400ff047b82 */ /* 0x000ee20000000a00 */
[----:B0-----:R-:W-:-:S06]  /*00c0*/  IMAD.WIDE R2, R7, 0x4, R2 ;  /* 0x0000000407027825 */ /* 0x001fcc00078e0202 */
[----:B-1----:R-:W2:Y:S01]  /*00d0*/  LDG.E.CONSTANT R2, desc[UR4][R2.64] ;  /* 0x0000000402027981 */ /* 0x002ea2000c1e9900 */
[----:B---3--:R-:W-:-:S05]  /*00e0*/  IMAD.WIDE R4, R7, 0x4, R4 ;  /* 0x0000000407047825 */ /* 0x008fca00078e0204 */
[----:B------:R-:W2:Y:S02]  /*00f0*/  LDG.E R7, desc[UR4][R4.64] ;  /* 0x0000000404077981 */ /* 0x000ea4000c1e1900 */
[----:B--2---:R-:W-:-:S05]  /*0100*/  FFMA R7, R2, UR6, R7 ;  /* 0x0000000602077c23 */ /* 0x004fca0008000007 */
[----:B------:R-:W-:Y:S01]  /*0110*/  STG.E desc[UR4][R4.64], R7 ;  /* 0x0000000704007986 */ /* 0x000fe2000c101904 */
[----:B------:R-:W-:Y:S05]  /*0120*/  EXIT ;  /* 0x000000000000794d */ /* 0x000fea0003800000 */
.L_x_0:
[----:B------:R-:W-:-:S00]  /*0130*/  BRA `(.L_x_0) ;  /* 0xfffffffc00fc7947 */ /* 0x000fc0000383ffff */
[----:B------:R-:W-:-:S00]  /*0140*/  NOP ;  /* 0x0000000000007918 */ /* 0x000fc00000000000 */
        /* <DEDUP_REMOVED lines=11> */
.L_x_1:


//--------------------- .nv.shared.reserved.0     --------------------------
	.section	.nv.shared.reserved.0,"aw",@nobits
	.weak		__nv_reservedSMEM_offset_0_alias
	.size		__nv_reservedSMEM_offset_0_alias, 0, 64
	.other		__nv_reservedSMEM_offset_0_alias,@"STO_CUDA_RESERVED_SHARED STV_DEFAULT"
__nv_reservedSMEM_offset_0_alias:
	.zero		0
	.zero		64


//--------------------- .nv.constant0._Z5saxpyifPKfPf --------------------------
	.section	.nv.constant0._Z5saxpyifPKfPf,"a",@progbits
	.sectionflags	@""
	.align	4
.nv.constant0._Z5saxpyifPKfPf:
	.zero		920


//--------------------- SYMBOLS --------------------------

	.type		.nv.reservedSmem.offset0,@object
	.size		.nv.reservedSmem.offset0,0x4
